//
// Generated by NVIDIA NVVM Compiler
//
// Compiler Build ID: CL-36424714
// Cuda compilation tools, release 13.0, V13.0.88
// Based on NVVM 20.0.0
//

.version 9.0
.target sm_100
.address_size 64

	// .globl	_Z15forwardPropItoHPiS_S_PfS0_
// _ZZ12backPropOtoHPiS_S_PfS0_S0_E8err_term has been demoted

.visible .entry _Z15forwardPropItoHPiS_S_PfS0_(
	.param .u64 .ptr .align 1 _Z15forwardPropItoHPiS_S_PfS0__param_0,
	.param .u64 .ptr .align 1 _Z15forwardPropItoHPiS_S_PfS0__param_1,
	.param .u64 .ptr .align 1 _Z15forwardPropItoHPiS_S_PfS0__param_2,
	.param .u64 .ptr .align 1 _Z15forwardPropItoHPiS_S_PfS0__param_3,
	.param .u64 .ptr .align 1 _Z15forwardPropItoHPiS_S_PfS0__param_4
)
{
	.reg .pred 	%p<2>;
	.reg .b32 	%r<7>;
	.reg .b32 	%f<9>;
	.reg .b64 	%rd<15>;

	ld.param.u64 	%rd1, [_Z15forwardPropItoHPiS_S_PfS0__param_0];
	ld.param.u64 	%rd2, [_Z15forwardPropItoHPiS_S_PfS0__param_1];
	ld.param.u64 	%rd3, [_Z15forwardPropItoHPiS_S_PfS0__param_2];
	ld.param.u64 	%rd4, [_Z15forwardPropItoHPiS_S_PfS0__param_3];
	ld.param.u64 	%rd5, [_Z15forwardPropItoHPiS_S_PfS0__param_4];
	mov.u32 	%r1, %tid.x;
	setp.gt.u32 	%p1, %r1, 2;
	@%p1 bra 	$L__BB0_2;
	cvta.to.global.u64 	%rd6, %rd1;
	cvta.to.global.u64 	%rd7, %rd4;
	cvta.to.global.u64 	%rd8, %rd5;
	cvta.to.global.u64 	%rd9, %rd3;
	cvta.to.global.u64 	%rd10, %rd2;
	ld.global.u32 	%r2, [%rd6];
	cvt.rn.f32.s32 	%f1, %r2;
	mul.wide.u32 	%rd11, %r1, 4;
	add.s64 	%rd12, %rd7, %rd11;
	ld.global.f32 	%f2, [%rd12];
	ld.global.u32 	%r3, [%rd6+4];
	cvt.rn.f32.s32 	%f3, %r3;
	add.s64 	%rd13, %rd8, %rd11;
	ld.global.f32 	%f4, [%rd13];
	mul.f32 	%f5, %f4, %f3;
	fma.rn.f32 	%f6, %f2, %f1, %f5;
	ld.global.u32 	%r4, [%rd9];
	cvt.rn.f32.s32 	%f7, %r4;
	add.f32 	%f8, %f6, %f7;
	cvt.rzi.s32.f32 	%r5, %f8;
	add.s64 	%rd14, %rd10, %rd11;
	max.s32 	%r6, %r5, 0;
	st.global.u32 	[%rd14], %r6;
$L__BB0_2:
	ret;

}
	// .globl	_Z15forwardPropHtoOPiS_S_PfS0_
.visible .entry _Z15forwardPropHtoOPiS_S_PfS0_(
	.param .u64 .ptr .align 1 _Z15forwardPropHtoOPiS_S_PfS0__param_0,
	.param .u64 .ptr .align 1 _Z15forwardPropHtoOPiS_S_PfS0__param_1,
	.param .u64 .ptr .align 1 _Z15forwardPropHtoOPiS_S_PfS0__param_2,
	.param .u64 .ptr .align 1 _Z15forwardPropHtoOPiS_S_PfS0__param_3,
	.param .u64 .ptr .align 1 _Z15forwardPropHtoOPiS_S_PfS0__param_4
)
{
	.reg .pred 	%p<3>;
	.reg .b32 	%r<15>;
	.reg .b32 	%f<23>;
	.reg .b64 	%rd<15>;

	ld.param.u64 	%rd6, [_Z15forwardPropHtoOPiS_S_PfS0__param_0];
	ld.param.u64 	%rd7, [_Z15forwardPropHtoOPiS_S_PfS0__param_1];
	ld.param.u64 	%rd8, [_Z15forwardPropHtoOPiS_S_PfS0__param_2];
	ld.param.u64 	%rd4, [_Z15forwardPropHtoOPiS_S_PfS0__param_3];
	ld.param.u64 	%rd5, [_Z15forwardPropHtoOPiS_S_PfS0__param_4];
	cvta.to.global.u64 	%rd1, %rd7;
	cvta.to.global.u64 	%rd2, %rd8;
	cvta.to.global.u64 	%rd3, %rd6;
	mov.u32 	%r1, %tid.x;
	setp.gt.u32 	%p1, %r1, 1;
	@%p1 bra 	$L__BB1_4;
	and.b32  	%r2, %r1, 1;
	setp.eq.b32 	%p2, %r2, 1;
	@%p2 bra 	$L__BB1_3;
	cvta.to.global.u64 	%rd9, %rd4;
	ld.global.u32 	%r3, [%rd3];
	cvt.rn.f32.s32 	%f1, %r3;
	ld.global.f32 	%f2, [%rd9];
	ld.global.u32 	%r4, [%rd3+4];
	cvt.rn.f32.s32 	%f3, %r4;
	ld.global.f32 	%f4, [%rd9+4];
	mul.f32 	%f5, %f4, %f3;
	fma.rn.f32 	%f6, %f2, %f1, %f5;
	ld.global.u32 	%r5, [%rd3+8];
	cvt.rn.f32.s32 	%f7, %r5;
	ld.global.f32 	%f8, [%rd9+8];
	fma.rn.f32 	%f9, %f8, %f7, %f6;
	ld.global.u32 	%r6, [%rd2];
	cvt.rn.f32.s32 	%f10, %r6;
	add.f32 	%f11, %f9, %f10;
	cvt.rzi.s32.f32 	%r7, %f11;
	mul.wide.u32 	%rd10, %r1, 4;
	add.s64 	%rd11, %rd1, %rd10;
	max.s32 	%r8, %r7, 0;
	st.global.u32 	[%rd11], %r8;
	bra.uni 	$L__BB1_4;
$L__BB1_3:
	cvta.to.global.u64 	%rd12, %rd5;
	ld.global.u32 	%r9, [%rd3];
	cvt.rn.f32.s32 	%f12, %r9;
	ld.global.f32 	%f13, [%rd12];
	ld.global.u32 	%r10, [%rd3+4];
	cvt.rn.f32.s32 	%f14, %r10;
	ld.global.f32 	%f15, [%rd12+4];
	mul.f32 	%f16, %f15, %f14;
	fma.rn.f32 	%f17, %f13, %f12, %f16;
	ld.global.u32 	%r11, [%rd3+8];
	cvt.rn.f32.s32 	%f18, %r11;
	ld.global.f32 	%f19, [%rd12+8];
	fma.rn.f32 	%f20, %f19, %f18, %f17;
	ld.global.u32 	%r12, [%rd2];
	cvt.rn.f32.s32 	%f21, %r12;
	add.f32 	%f22, %f20, %f21;
	cvt.rzi.s32.f32 	%r13, %f22;
	mul.wide.u32 	%rd13, %r1, 4;
	add.s64 	%rd14, %rd1, %rd13;
	max.s32 	%r14, %r13, 0;
	st.global.u32 	[%rd14], %r14;
$L__BB1_4:
	ret;

}
	// .globl	_Z12backPropOtoHPiS_S_PfS0_S0_
.visible .entry _Z12backPropOtoHPiS_S_PfS0_S0_(
	.param .u64 .ptr .align 1 _Z12backPropOtoHPiS_S_PfS0_S0__param_0,
	.param .u64 .ptr .align 1 _Z12backPropOtoHPiS_S_PfS0_S0__param_1,
	.param .u64 .ptr .align 1 _Z12backPropOtoHPiS_S_PfS0_S0__param_2,
	.param .u64 .ptr .align 1 _Z12backPropOtoHPiS_S_PfS0_S0__param_3,
	.param .u64 .ptr .align 1 _Z12backPropOtoHPiS_S_PfS0_S0__param_4,
	.param .u64 .ptr .align 1 _Z12backPropOtoHPiS_S_PfS0_S0__param_5
)
{
	.reg .pred 	%p<4>;
	.reg .b32 	%r<14>;
	.reg .b32 	%f<39>;
	.reg .b64 	%rd<9>;
	// demoted variable
	.shared .align 4 .b8 _ZZ12backPropOtoHPiS_S_PfS0_S0_E8err_term[8];
	ld.param.u64 	%rd5, [_Z12backPropOtoHPiS_S_PfS0_S0__param_1];
	ld.param.u64 	%rd2, [_Z12backPropOtoHPiS_S_PfS0_S0__param_3];
	ld.param.u64 	%rd3, [_Z12backPropOtoHPiS_S_PfS0_S0__param_4];
	ld.param.u64 	%rd4, [_Z12backPropOtoHPiS_S_PfS0_S0__param_5];
	cvta.to.global.u64 	%rd1, %rd5;
	mov.u32 	%r1, %tid.x;
	setp.eq.s32 	%p1, %r1, 2;
	@%p1 bra 	$L__BB2_5;
	setp.eq.s32 	%p2, %r1, 1;
	@%p2 bra 	$L__BB2_4;
	setp.ne.s32 	%p3, %r1, 0;
	@%p3 bra 	$L__BB2_6;
	ld.global.u32 	%r12, [%rd1];
	add.s32 	%r13, %r12, -25;
	st.shared.u32 	[_ZZ12backPropOtoHPiS_S_PfS0_S0_E8err_term], %r13;
	bra.uni 	$L__BB2_6;
$L__BB2_4:
	ld.global.u32 	%r10, [%rd1+4];
	add.s32 	%r11, %r10, -25;
	st.shared.u32 	[_ZZ12backPropOtoHPiS_S_PfS0_S0_E8err_term+4], %r11;
	bra.uni 	$L__BB2_6;
$L__BB2_5:
	cvta.to.global.u64 	%rd6, %rd2;
	cvta.to.global.u64 	%rd7, %rd4;
	cvta.to.global.u64 	%rd8, %rd3;
	ld.shared.u32 	%r2, [_ZZ12backPropOtoHPiS_S_PfS0_S0_E8err_term+4];
	cvt.rn.f32.s32 	%f1, %r2;
	ld.shared.u32 	%r3, [_ZZ12backPropOtoHPiS_S_PfS0_S0_E8err_term];
	cvt.rn.f32.s32 	%f2, %r3;
	ld.global.f32 	%f3, [%rd6];
	ld.global.f32 	%f4, [%rd7];
	mul.f32 	%f5, %f4, %f2;
	ld.global.u32 	%r4, [%rd1];
	cvt.rn.f32.s32 	%f6, %r4;
	mul.f32 	%f7, %f5, %f6;
	sub.f32 	%f8, %f3, %f7;
	st.global.f32 	[%rd6], %f8;
	ld.global.f32 	%f9, [%rd8];
	ld.global.f32 	%f10, [%rd7];
	mul.f32 	%f11, %f10, %f1;
	ld.global.u32 	%r5, [%rd1+4];
	cvt.rn.f32.s32 	%f12, %r5;
	mul.f32 	%f13, %f11, %f12;
	sub.f32 	%f14, %f9, %f13;
	st.global.f32 	[%rd8], %f14;
	ld.global.f32 	%f15, [%rd6+4];
	ld.global.f32 	%f16, [%rd7];
	mul.f32 	%f17, %f16, %f2;
	ld.global.u32 	%r6, [%rd1];
	cvt.rn.f32.s32 	%f18, %r6;
	mul.f32 	%f19, %f17, %f18;
	sub.f32 	%f20, %f15, %f19;
	st.global.f32 	[%rd6+4], %f20;
	ld.global.f32 	%f21, [%rd8+4];
	ld.global.f32 	%f22, [%rd7];
	mul.f32 	%f23, %f22, %f1;
	ld.global.u32 	%r7, [%rd1+4];
	cvt.rn.f32.s32 	%f24, %r7;
	mul.f32 	%f25, %f23, %f24;
	sub.f32 	%f26, %f21, %f25;
	st.global.f32 	[%rd8+4], %f26;
	ld.global.f32 	%f27, [%rd6+8];
	ld.global.f32 	%f28, [%rd7];
	mul.f32 	%f29, %f28, %f2;
	ld.global.u32 	%r8, [%rd1];
	cvt.rn.f32.s32 	%f30, %r8;
	mul.f32 	%f31, %f29, %f30;
	sub.f32 	%f32, %f27, %f31;
	st.global.f32 	[%rd6+8], %f32;
	ld.global.f32 	%f33, [%rd8+8];
	ld.global.f32 	%f34, [%rd7];
	mul.f32 	%f35, %f34, %f1;
	ld.global.u32 	%r9, [%rd1+4];
	cvt.rn.f32.s32 	%f36, %r9;
	mul.f32 	%f37, %f35, %f36;
	sub.f32 	%f38, %f33, %f37;
	st.global.f32 	[%rd8+8], %f38;
$L__BB2_6:
	ret;

}


// ===== COMPILED SASS (sm_100) =====

	.target	sm_100

	.elftype	@"ET_EXEC"


//--------------------- .note.nv.tkinfo           --------------------------
	.section	.note.nv.tkinfo,"",@"SHT_NOTE"
	.sectionflags	@"SHF_NOTE_NV_TKINFO"
	.tkinfo
        /*0018*/ 	.word	0x00000002
        /*0030*/ 	.string	""
        /*0030*/ 	.string	"ptxas"
        /*0030*/ 	.string	"Cuda compilation tools, release 13.0, V13.0.88"
        /*0030*/ 	.string	"Build cuda_13.0.r13.0/compiler.36424714_0"
        /*0030*/ 	.string	"-arch sm_100 -m 64 "



//--------------------- .note.nv.cuinfo           --------------------------
	.section	.note.nv.cuinfo,"",@"SHT_NOTE"
	.sectionflags	@"SHF_NOTE_NV_CUINFO"
        /*0018*/ 	.short	0x0002
        /*001a*/ 	.short	0x0064
        /*001c*/ 	.short	0x0082
	.zero		2


//--------------------- .nv.info                  --------------------------
	.section	.nv.info,"",@"SHT_CUDA_INFO"
	.align	4


	//----- nvinfo : EIATTR_REGCOUNT
	.align		4
        /*0000*/ 	.byte	0x04, 0x2f
        /*0002*/ 	.short	(.L_1 - .L_0)
	.align		4
.L_0:
        /*0004*/ 	.word	index@(_Z15forwardPropItoHPiS_S_PfS0_)
        /*0008*/ 	.word	0x00000014


	//----- nvinfo : EIATTR_FRAME_SIZE
	.align		4
.L_1:
        /*000c*/ 	.byte	0x04, 0x11
        /*000e*/ 	.short	(.L_3 - .L_2)
	.align		4
.L_2:
        /*0010*/ 	.word	index@(_Z15forwardPropItoHPiS_S_PfS0_)
        /*0014*/ 	.word	0x00000000


	//----- nvinfo : EIATTR_REGCOUNT
	.align		4
.L_3:
        /*0018*/ 	.byte	0x04, 0x2f
        /*001a*/ 	.short	(.L_5 - .L_4)
	.align		4
.L_4:
        /*001c*/ 	.word	index@(_Z15forwardPropHtoOPiS_S_PfS0_)
        /*0020*/ 	.word	0x00000010


	//----- nvinfo : EIATTR_FRAME_SIZE
	.align		4
.L_5:
        /*0024*/ 	.byte	0x04, 0x11
        /*0026*/ 	.short	(.L_7 - .L_6)
	.align		4
.L_6:
        /*0028*/ 	.word	index@(_Z15forwardPropHtoOPiS_S_PfS0_)
        /*002c*/ 	.word	0x00000000


	//----- nvinfo : EIATTR_REGCOUNT
	.align		4
.L_7:
        /*0030*/ 	.byte	0x04, 0x2f
        /*0032*/ 	.short	(.L_9 - .L_8)
	.align		4
.L_8:
        /*0034*/ 	.word	index@(_Z12backPropOtoHPiS_S_PfS0_S0_)
        /*0038*/ 	.word	0x00000014


	//----- nvinfo : EIATTR_FRAME_SIZE
	.align		4
.L_9:
        /*003c*/ 	.byte	0x04, 0x11
        /*003e*/ 	.short	(.L_11 - .L_10)
	.align		4
.L_10:
        /*0040*/ 	.word	index@(_Z12backPropOtoHPiS_S_PfS0_S0_)
        /*0044*/ 	.word	0x00000000


	//----- nvinfo : EIATTR_MIN_STACK_SIZE
	.align		4
.L_11:
        /*0048*/ 	.byte	0x04, 0x12
        /*004a*/ 	.short	(.L_13 - .L_12)
	.align		4
.L_12:
        /*004c*/ 	.word	index@(_Z12backPropOtoHPiS_S_PfS0_S0_)
        /*0050*/ 	.word	0x00000000


	//----- nvinfo : EIATTR_MIN_STACK_SIZE
	.align		4
.L_13:
        /*0054*/ 	.byte	0x04, 0x12
        /*0056*/ 	.short	(.L_15 - .L_14)
	.align		4
.L_14:
        /*0058*/ 	.word	index@(_Z15forwardPropHtoOPiS_S_PfS0_)
        /*005c*/ 	.word	0x00000000


	//----- nvinfo : EIATTR_MIN_STACK_SIZE
	.align		4
.L_15:
        /*0060*/ 	.byte	0x04, 0x12
        /*0062*/ 	.short	(.L_17 - .L_16)
	.align		4
.L_16:
        /*0064*/ 	.word	index@(_Z15forwardPropItoHPiS_S_PfS0_)
        /*0068*/ 	.word	0x00000000
.L_17:


//--------------------- .nv.compat                --------------------------
	.section	.nv.compat,"",@"SHT_CUDA_COMPAT_INFO"
	.align	4
        /*0000*/ 	.byte	0x02, 0x09, 0x00, 0x00, 0x02, 0x02, 0x01, 0x00, 0x02, 0x05, 0x05, 0x00, 0x03, 0x07, 0x01, 0x01
        /*0010*/ 	.byte	0x02, 0x03, 0x00, 0x00, 0x02, 0x06, 0x01, 0x00, 0x04, 0x0b, 0x08, 0x00, 0x09, 0x00, 0x00, 0x00
        /*0020*/ 	.byte	0x00, 0x00, 0x00, 0x00


//--------------------- .nv.info._Z12backPropOtoHPiS_S_PfS0_S0_ --------------------------
	.section	.nv.info._Z12backPropOtoHPiS_S_PfS0_S0_,"",@"SHT_CUDA_INFO"
	.sectionflags	@""
	.align	4


	//----- nvinfo : EIATTR_CUDA_API_VERSION
	.align		4
        /*0000*/ 	.byte	0x04, 0x37
        /*0002*/ 	.short	(.L_19 - .L_18)
.L_18:
        /*0004*/ 	.word	0x00000082


	//----- nvinfo : EIATTR_KPARAM_INFO
	.align		4
.L_19:
        /*0008*/ 	.byte	0x04, 0x17
        /*000a*/ 	.short	(.L_21 - .L_20)
.L_20:
        /*000c*/ 	.word	0x00000000
        /*0010*/ 	.short	0x0005
        /*0012*/ 	.short	0x0028
        /*0014*/ 	.byte	0x00, 0xf5, 0x21, 0x00


	//----- nvinfo : EIATTR_KPARAM_INFO
	.align		4
.L_21:
        /*0018*/ 	.byte	0x04, 0x17
        /*001a*/ 	.short	(.L_23 - .L_22)
.L_22:
        /*001c*/ 	.word	0x00000000
        /*0020*/ 	.short	0x0004
        /*0022*/ 	.short	0x0020
        /*0024*/ 	.byte	0x00, 0xf5, 0x21, 0x00


	//----- nvinfo : EIATTR_KPARAM_INFO
	.align		4
.L_23:
        /*0028*/ 	.byte	0x04, 0x17
        /*002a*/ 	.short	(.L_25 - .L_24)
.L_24:
        /*002c*/ 	.word	0x00000000
        /*0030*/ 	.short	0x0003
        /*0032*/ 	.short	0x0018
        /*0034*/ 	.byte	0x00, 0xf5, 0x21, 0x00


	//----- nvinfo : EIATTR_KPARAM_INFO
	.align		4
.L_25:
        /*0038*/ 	.byte	0x04, 0x17
        /*003a*/ 	.short	(.L_27 - .L_26)
.L_26:
        /*003c*/ 	.word	0x00000000
        /*0040*/ 	.short	0x0002
        /*0042*/ 	.short	0x0010
        /*0044*/ 	.byte	0x00, 0xf5, 0x21, 0x00


	//----- nvinfo : EIATTR_KPARAM_INFO
	.align		4
.L_27:
        /*0048*/ 	.byte	0x04, 0x17
        /*004a*/ 	.short	(.L_29 - .L_28)
.L_28:
        /*004c*/ 	.word	0x00000000
        /*0050*/ 	.short	0x0001
        /*0052*/ 	.short	0x0008
        /*0054*/ 	.byte	0x00, 0xf5, 0x21, 0x00


	//----- nvinfo : EIATTR_KPARAM_INFO
	.align		4
.L_29:
        /*0058*/ 	.byte	0x04, 0x17
        /*005a*/ 	.short	(.L_31 - .L_30)
.L_30:
        /*005c*/ 	.word	0x00000000
        /*0060*/ 	.short	0x0000
        /*0062*/ 	.short	0x0000
        /*0064*/ 	.byte	0x00, 0xf5, 0x21, 0x00


	//----- nvinfo : EIATTR_SPARSE_MMA_MASK
	.align		4
.L_31:
        /*0068*/ 	.byte	0x03, 0x50
        /*006a*/ 	.short	0x0000


	//----- nvinfo : EIATTR_MAXREG_COUNT
	.align		4
        /*006c*/ 	.byte	0x03, 0x1b
        /*006e*/ 	.short	0x00ff


	//----- nvinfo : EIATTR_MERCURY_ISA_VERSION
	.align		4
        /*0070*/ 	.byte	0x03, 0x5f
        /*0072*/ 	.short	0x0101


	//----- nvinfo : EIATTR_VRC_CTA_INIT_COUNT
	.align		4
        /*0074*/ 	.byte	0x02, 0x4a
	.zero		1
	.zero		1


	//----- nvinfo : EIATTR_EXIT_INSTR_OFFSETS
	.align		4
        /*0078*/ 	.byte	0x04, 0x1c
        /*007a*/ 	.short	(.L_33 - .L_32)


	//   ....[0]....
.L_32:
        /*007c*/ 	.word	0x00000080


	//   ....[1]....
        /*0080*/ 	.word	0x00000100


	//   ....[2]....
        /*0084*/ 	.word	0x00000180


	//   ....[3]....
        /*0088*/ 	.word	0x000004d0


	//----- nvinfo : EIATTR_CRS_STACK_SIZE
	.align		4
.L_33:
        /*008c*/ 	.byte	0x04, 0x1e
        /*008e*/ 	.short	(.L_35 - .L_34)
.L_34:
        /*0090*/ 	.word	0x00000000


	//----- nvinfo : EIATTR_CBANK_PARAM_SIZE
	.align		4
.L_35:
        /*0094*/ 	.byte	0x03, 0x19
        /*0096*/ 	.short	0x0030


	//----- nvinfo : EIATTR_PARAM_CBANK
	.align		4
        /*0098*/ 	.byte	0x04, 0x0a
        /*009a*/ 	.short	(.L_37 - .L_36)
	.align		4
.L_36:
        /*009c*/ 	.word	index@(.nv.constant0._Z12backPropOtoHPiS_S_PfS0_S0_)
        /*00a0*/ 	.short	0x0380
        /*00a2*/ 	.short	0x0030


	//----- nvinfo : EIATTR_SW_WAR
	.align		4
.L_37:
        /*00a4*/ 	.byte	0x04, 0x36
        /*00a6*/ 	.short	(.L_39 - .L_38)
.L_38:
        /*00a8*/ 	.word	0x00000008
.L_39:


//--------------------- .nv.info._Z15forwardPropHtoOPiS_S_PfS0_ --------------------------
	.section	.nv.info._Z15forwardPropHtoOPiS_S_PfS0_,"",@"SHT_CUDA_INFO"
	.sectionflags	@""
	.align	4


	//----- nvinfo : EIATTR_CUDA_API_VERSION
	.align		4
        /*0000*/ 	.byte	0x04, 0x37
        /*0002*/ 	.short	(.L_41 - .L_40)
.L_40:
        /*0004*/ 	.word	0x00000082


	//----- nvinfo : EIATTR_KPARAM_INFO
	.align		4
.L_41:
        /*0008*/ 	.byte	0x04, 0x17
        /*000a*/ 	.short	(.L_43 - .L_42)
.L_42:
        /*000c*/ 	.word	0x00000000
        /*0010*/ 	.short	0x0004
        /*0012*/ 	.short	0x0020
        /*0014*/ 	.byte	0x00, 0xf5, 0x21, 0x00


	//----- nvinfo : EIATTR_KPARAM_INFO
	.align		4
.L_43:
        /*0018*/ 	.byte	0x04, 0x17
        /*001a*/ 	.short	(.L_45 - .L_44)
.L_44:
        /*001c*/ 	.word	0x00000000
        /*0020*/ 	.short	0x0003
        /*0022*/ 	.short	0x0018
        /*0024*/ 	.byte	0x00, 0xf5, 0x21, 0x00


	//----- nvinfo : EIATTR_KPARAM_INFO
	.align		4
.L_45:
        /*0028*/ 	.byte	0x04, 0x17
        /*002a*/ 	.short	(.L_47 - .L_46)
.L_46:
        /*002c*/ 	.word	0x00000000
        /*0030*/ 	.short	0x0002
        /*0032*/ 	.short	0x0010
        /*0034*/ 	.byte	0x00, 0xf5, 0x21, 0x00


	//----- nvinfo : EIATTR_KPARAM_INFO
	.align		4
.L_47:
        /*0038*/ 	.byte	0x04, 0x17
        /*003a*/ 	.short	(.L_49 - .L_48)
.L_48:
        /*003c*/ 	.word	0x00000000
        /*0040*/ 	.short	0x0001
        /*0042*/ 	.short	0x0008
        /*0044*/ 	.byte	0x00, 0xf5, 0x21, 0x00


	//----- nvinfo : EIATTR_KPARAM_INFO
	.align		4
.L_49:
        /*0048*/ 	.byte	0x04, 0x17
        /*004a*/ 	.short	(.L_51 - .L_50)
.L_50:
        /*004c*/ 	.word	0x00000000
        /*0050*/ 	.short	0x0000
        /*0052*/ 	.short	0x0000
        /*0054*/ 	.byte	0x00, 0xf5, 0x21, 0x00


	//----- nvinfo : EIATTR_SPARSE_MMA_MASK
	.align		4
.L_51:
        /*0058*/ 	.byte	0x03, 0x50
        /*005a*/ 	.short	0x0000


	//----- nvinfo : EIATTR_MAXREG_COUNT
	.align		4
        /*005c*/ 	.byte	0x03, 0x1b
        /*005e*/ 	.short	0x00ff


	//----- nvinfo : EIATTR_MERCURY_ISA_VERSION
	.align		4
        /*0060*/ 	.byte	0x03, 0x5f
        /*0062*/ 	.short	0x0101


	//----- nvinfo : EIATTR_VRC_CTA_INIT_COUNT
	.align		4
        /*0064*/ 	.byte	0x02, 0x4a
	.zero		1
	.zero		1


	//----- nvinfo : EIATTR_EXIT_INSTR_OFFSETS
	.align		4
        /*0068*/ 	.byte	0x04, 0x1c
        /*006a*/ 	.short	(.L_53 - .L_52)


	//   ....[0]....
.L_52:
        /*006c*/ 	.word	0x00000030


	//   ....[1]....
        /*0070*/ 	.word	0x000001f0


	//   ....[2]....
        /*0074*/ 	.word	0x00000370


	//----- nvinfo : EIATTR_CRS_STACK_SIZE
	.align		4
.L_53:
        /*0078*/ 	.byte	0x04, 0x1e
        /*007a*/ 	.short	(.L_55 - .L_54)
.L_54:
        /*007c*/ 	.word	0x00000000


	//----- nvinfo : EIATTR_CBANK_PARAM_SIZE
	.align		4
.L_55:
        /*0080*/ 	.byte	0x03, 0x19
        /*0082*/ 	.short	0x0028


	//----- nvinfo : EIATTR_PARAM_CBANK
	.align		4
        /*0084*/ 	.byte	0x04, 0x0a
        /*0086*/ 	.short	(.L_57 - .L_56)
	.align		4
.L_56:
        /*0088*/ 	.word	index@(.nv.constant0._Z15forwardPropHtoOPiS_S_PfS0_)
        /*008c*/ 	.short	0x0380
        /*008e*/ 	.short	0x0028


	//----- nvinfo : EIATTR_SW_WAR
	.align		4
.L_57:
        /*0090*/ 	.byte	0x04, 0x36
        /*0092*/ 	.short	(.L_59 - .L_58)
.L_58:
        /*0094*/ 	.word	0x00000008
.L_59:


//--------------------- .nv.info._Z15forwardPropItoHPiS_S_PfS0_ --------------------------
	.section	.nv.info._Z15forwardPropItoHPiS_S_PfS0_,"",@"SHT_CUDA_INFO"
	.sectionflags	@""
	.align	4


	//----- nvinfo : EIATTR_CUDA_API_VERSION
	.align		4
        /*0000*/ 	.byte	0x04, 0x37
        /*0002*/ 	.short	(.L_61 - .L_60)
.L_60:
        /*0004*/ 	.word	0x00000082


	//----- nvinfo : EIATTR_KPARAM_INFO
	.align		4
.L_61:
        /*0008*/ 	.byte	0x04, 0x17
        /*000a*/ 	.short	(.L_63 - .L_62)
.L_62:
        /*000c*/ 	.word	0x00000000
        /*0010*/ 	.short	0x0004
        /*0012*/ 	.short	0x0020
        /*0014*/ 	.byte	0x00, 0xf5, 0x21, 0x00


	//----- nvinfo : EIATTR_KPARAM_INFO
	.align		4
.L_63:
        /*0018*/ 	.byte	0x04, 0x17
        /*001a*/ 	.short	(.L_65 - .L_64)
.L_64:
        /*001c*/ 	.word	0x00000000
        /*0020*/ 	.short	0x0003
        /*0022*/ 	.short	0x0018
        /*0024*/ 	.byte	0x00, 0xf5, 0x21, 0x00


	//----- nvinfo : EIATTR_KPARAM_INFO
	.align		4
.L_65:
        /*0028*/ 	.byte	0x04, 0x17
        /*002a*/ 	.short	(.L_67 - .L_66)
.L_66:
        /*002c*/ 	.word	0x00000000
        /*0030*/ 	.short	0x0002
        /*0032*/ 	.short	0x0010
        /*0034*/ 	.byte	0x00, 0xf5, 0x21, 0x00


	//----- nvinfo : EIATTR_KPARAM_INFO
	.align		4
.L_67:
        /*0038*/ 	.byte	0x04, 0x17
        /*003a*/ 	.short	(.L_69 - .L_68)
.L_68:
        /*003c*/ 	.word	0x00000000
        /*0040*/ 	.short	0x0001
        /*0042*/ 	.short	0x0008
        /*0044*/ 	.byte	0x00, 0xf5, 0x21, 0x00


	//----- nvinfo : EIATTR_KPARAM_INFO
	.align		4
.L_69:
        /*0048*/ 	.byte	0x04, 0x17
        /*004a*/ 	.short	(.L_71 - .L_70)
.L_70:
        /*004c*/ 	.word	0x00000000
        /*0050*/ 	.short	0x0000
        /*0052*/ 	.short	0x0000
        /*0054*/ 	.byte	0x00, 0xf5, 0x21, 0x00


	//----- nvinfo : EIATTR_SPARSE_MMA_MASK
	.align		4
.L_71:
        /*0058*/ 	.byte	0x03, 0x50
        /*005a*/ 	.short	0x0000


	//----- nvinfo : EIATTR_MAXREG_COUNT
	.align		4
        /*005c*/ 	.byte	0x03, 0x1b
        /*005e*/ 	.short	0x00ff


	//----- nvinfo : EIATTR_MERCURY_ISA_VERSION
	.align		4
        /*0060*/ 	.byte	0x03, 0x5f
        /*0062*/ 	.short	0x0101


	//----- nvinfo : EIATTR_VRC_CTA_INIT_COUNT
	.align		4
        /*0064*/ 	.byte	0x02, 0x4a
	.zero		1
	.zero		1


	//----- nvinfo : EIATTR_EXIT_INSTR_OFFSETS
	.align		4
        /*0068*/ 	.byte	0x04, 0x1c
        /*006a*/ 	.short	(.L_73 - .L_72)


	//   ....[0]....
.L_72:
        /*006c*/ 	.word	0x00000030


	//   ....[1]....
        /*0070*/ 	.word	0x000001b0


	//----- nvinfo : EIATTR_CBANK_PARAM_SIZE
	.align		4
.L_73:
        /*0074*/ 	.byte	0x03, 0x19
        /*0076*/ 	.short	0x0028


	//----- nvinfo : EIATTR_PARAM_CBANK
	.align		4
        /*0078*/ 	.byte	0x04, 0x0a
        /*007a*/ 	.short	(.L_75 - .L_74)
	.align		4
.L_74:
        /*007c*/ 	.word	index@(.nv.constant0._Z15forwardPropItoHPiS_S_PfS0_)
        /*0080*/ 	.short	0x0380
        /*0082*/ 	.short	0x0028


	//----- nvinfo : EIATTR_SW_WAR
	.align		4
.L_75:
        /*0084*/ 	.byte	0x04, 0x36
        /*0086*/ 	.short	(.L_77 - .L_76)
.L_76:
        /*0088*/ 	.word	0x00000008
.L_77:


//--------------------- .nv.callgraph             --------------------------
	.section	.nv.callgraph,"",@"SHT_CUDA_CALLGRAPH"
	.align	4
	.sectionentsize	8
	.align		4
        /*0000*/ 	.word	0x00000000
	.align		4
        /*0004*/ 	.word	0xffffffff
	.align		4
        /*0008*/ 	.word	0x00000000
	.align		4
        /*000c*/ 	.word	0xfffffffe
	.align		4
        /*0010*/ 	.word	0x00000000
	.align		4
        /*0014*/ 	.word	0xfffffffd
	.align		4
        /*0018*/ 	.word	0x00000000
	.align		4
        /*001c*/ 	.word	0xfffffffc


//--------------------- .text._Z12backPropOtoHPiS_S_PfS0_S0_ --------------------------
	.section	.text._Z12backPropOtoHPiS_S_PfS0_S0_,"ax",@progbits
	.align	128
        .global         _Z12backPropOtoHPiS_S_PfS0_S0_
        .type           _Z12backPropOtoHPiS_S_PfS0_S0_,@function
        .size           _Z12backPropOtoHPiS_S_PfS0_S0_,(.L_x_6 - _Z12backPropOtoHPiS_S_PfS0_S0_)
        .other          _Z12backPropOtoHPiS_S_PfS0_S0_,@"STO_CUDA_ENTRY STV_DEFAULT"
_Z12backPropOtoHPiS_S_PfS0_S0_:
.text._Z12backPropOtoHPiS_S_PfS0_S0_:
[----:B------:R-:W-:Y:S01]  /*0000*/  LDC R1, c[0x0][0x37c] ;  /* 0x0000df00ff017b82 */ /* 0x000fe20000000800 */
[----:B------:R-:W0:Y:S01]  /*0010*/  S2R R0, SR_TID.X ;  /* 0x0000000000007919 */ /* 0x000e220000002100 */
[----:B------:R-:W1:Y:S01]  /*0020*/  LDCU.64 UR6, c[0x0][0x358] ;  /* 0x00006b00ff0677ac */ /* 0x000e620008000a00 */
[----:B0-----:R-:W-:-:S13]  /*0030*/  ISETP.NE.AND P0, PT, R0, 0x2, PT ;  /* 0x000000020000780c */ /* 0x001fda0003f05270 */
[----:B-1----:R-:W-:Y:S05]  /*0040*/  @!P0 BRA `(.L_x_0) ;  /* 0x0000000000508947 */ /* 0x002fea0003800000 */
[----:B------:R-:W-:-:S13]  /*0050*/  ISETP.NE.AND P0, PT, R0, 0x1, PT ;  /* 0x000000010000780c */ /* 0x000fda0003f05270 */
[----:B------:R-:W-:Y:S05]  /*0060*/  @!P0 BRA `(.L_x_1) ;  /* 0x0000000000288947 */ /* 0x000fea0003800000 */
[----:B------:R-:W-:-:S13]  /*0070*/  ISETP.NE.AND P0, PT, R0, RZ, PT ;  /* 0x000000ff0000720c */ /* 0x000fda0003f05270 */
[----:B------:R-:W-:Y:S05]  /*0080*/  @P0 EXIT ;  /* 0x000000000000094d */ /* 0x000fea0003800000 */
[----:B------:R-:W0:Y:S02]  /*0090*/  LDC.64 R2, c[0x0][0x388] ;  /* 0x0000e200ff027b82 */ /* 0x000e240000000a00 */
[----:B0-----:R-:W2:Y:S06]  /*00a0*/  LDG.E R2, desc[UR6][R2.64] ;  /* 0x0000000602027981 */ /* 0x001eac000c1e1900 */
[----:B------:R-:W0:Y:S01]  /*00b0*/  S2UR UR5, SR_CgaCtaId ;  /* 0x00000000000579c3 */ /* 0x000e220000008800 */
[----:B------:R-:W-:Y:S02]  /*00c0*/  UMOV UR4, 0x400 ;  /* 0x0000040000047882 */ /* 0x000fe40000000000 */
[----:B0-----:R-:W-:Y:S01]  /*00d0*/  ULEA UR4, UR5, UR4, 0x18 ;  /* 0x0000000405047291 */ /* 0x001fe2000f8ec0ff */
[----:B--2---:R-:W-:-:S08]  /*00e0*/  IADD3 R0, PT, PT, R2, -0x19, RZ ;  /* 0xffffffe702007810 */ /* 0x004fd00007ffe0ff */
[----:B------:R-:W-:Y:S01]  /*00f0*/  STS [UR4], R0 ;  /* 0x00000000ff007988 */ /* 0x000fe20008000804 */
[----:B------:R-:W-:Y:S05]  /*0100*/  EXIT ;  /* 0x000000000000794d */ /* 0x000fea0003800000 */
.L_x_1:
[----:B------:R-:W0:Y:S02]  /*0110*/  LDC.64 R2, c[0x0][0x388] ;  /* 0x0000e200ff027b82 */ /* 0x000e240000000a00 */
[----:B0-----:R-:W2:Y:S06]  /*0120*/  LDG.E R2, desc[UR6][R2.64+0x4] ;  /* 0x0000040602027981 */ /* 0x001eac000c1e1900 */
[----:B------:R-:W0:Y:S01]  /*0130*/  S2UR UR5, SR_CgaCtaId ;  /* 0x00000000000579c3 */ /* 0x000e220000008800 */
[----:B------:R-:W-:Y:S02]  /*0140*/  UMOV UR4, 0x400 ;  /* 0x0000040000047882 */ /* 0x000fe40000000000 */
[----:B0-----:R-:W-:Y:S01]  /*0150*/  ULEA UR4, UR5, UR4, 0x18 ;  /* 0x0000000405047291 */ /* 0x001fe2000f8ec0ff */
[----:B--2---:R-:W-:-:S08]  /*0160*/  IADD3 R0, PT, PT, R2, -0x19, RZ ;  /* 0xffffffe702007810 */ /* 0x004fd00007ffe0ff */
[----:B------:R-:W-:Y:S01]  /*0170*/  STS [UR4+0x4], R0 ;  /* 0x00000400ff007988 */ /* 0x000fe20008000804 */
[----:B------:R-:W-:Y:S05]  /*0180*/  EXIT ;  /* 0x000000000000794d */ /* 0x000fea0003800000 */
.L_x_0:
[----:B------:R-:W0:Y:S08]  /*0190*/  LDC.64 R6, c[0x0][0x388] ;  /* 0x0000e200ff067b82 */ /* 0x000e300000000a00 */
[----:B------:R-:W1:Y:S08]  /*01a0*/  LDC.64 R4, c[0x0][0x3a8] ;  /* 0x0000ea00ff047b82 */ /* 0x000e700000000a00 */
[----:B------:R-:W2:Y:S01]  /*01b0*/  LDC.64 R8, c[0x0][0x398] ;  /* 0x0000e600ff087b82 */ /* 0x000ea20000000a00 */
[----:B0-----:R-:W3:Y:S04]  /*01c0*/  LDG.E R14, desc[UR6][R6.64] ;  /* 0x00000006060e7981 */ /* 0x001ee8000c1e1900 */
[----:B-1----:R-:W4:Y:S04]  /*01d0*/  LDG.E R13, desc[UR6][R4.64] ;  /* 0x00000006040d7981 */ /* 0x002f28000c1e1900 */
[----:B--2---:R-:W2:Y:S01]  /*01e0*/  LDG.E R12, desc[UR6][R8.64] ;  /* 0x00000006080c7981 */ /* 0x004ea2000c1e1900 */
[----:B------:R-:W0:Y:S01]  /*01f0*/  S2UR UR5, SR_CgaCtaId ;  /* 0x00000000000579c3 */ /* 0x000e220000008800 */
[----:B------:R-:W-:-:S07]  /*0200*/  UMOV UR4, 0x400 ;  /* 0x0000040000047882 */ /* 0x000fce0000000000 */
[----:B------:R-:W1:Y:S01]  /*0210*/  LDC.64 R2, c[0x0][0x3a0] ;  /* 0x0000e800ff027b82 */ /* 0x000e620000000a00 */
[----:B0-----:R-:W-:-:S09]  /*0220*/  ULEA UR4, UR5, UR4, 0x18 ;  /* 0x0000000405047291 */ /* 0x001fd2000f8ec0ff */
[----:B------:R-:W0:Y:S02]  /*0230*/  LDS.64 R10, [UR4] ;  /* 0x00000004ff0a7984 */ /* 0x000e240008000a00 */
[----:B0-----:R-:W-:Y:S02]  /*0240*/  I2FP.F32.S32 R0, R10 ;  /* 0x0000000a00007245 */ /* 0x001fe40000201400 */
[----:B---3--:R-:W-:-:S03]  /*0250*/  I2FP.F32.S32 R10, R14 ;  /* 0x0000000e000a7245 */ /* 0x008fc60000201400 */
[----:B----4-:R-:W-:-:S04]  /*0260*/  FMUL R13, R0, R13 ;  /* 0x0000000d000d7220 */ /* 0x010fc80000400000 */
[----:B--2---:R-:W-:-:S05]  /*0270*/  FFMA R13, -R13, R10, R12 ;  /* 0x0000000a0d0d7223 */ /* 0x004fca000000010c */
[----:B------:R0:W-:Y:S04]  /*0280*/  STG.E desc[UR6][R8.64], R13 ;  /* 0x0000000d08007986 */ /* 0x0001e8000c101906 */
[----:B------:R-:W2:Y:S04]  /*0290*/  LDG.E R14, desc[UR6][R6.64+0x4] ;  /* 0x00000406060e7981 */ /* 0x000ea8000c1e1900 */
[----:B------:R-:W3:Y:S04]  /*02a0*/  LDG.E R15, desc[UR6][R4.64] ;  /* 0x00000006040f7981 */ /* 0x000ee8000c1e1900 */
[----:B-1----:R-:W4:Y:S01]  /*02b0*/  LDG.E R12, desc[UR6][R2.64] ;  /* 0x00000006020c7981 */ /* 0x002f22000c1e1900 */
[----:B------:R-:W-:-:S02]  /*02c0*/  I2FP.F32.S32 R10, R11 ;  /* 0x0000000b000a7245 */ /* 0x000fc40000201400 */
[----:B--2---:R-:W-:-:S03]  /*02d0*/  I2FP.F32.S32 R14, R14 ;  /* 0x0000000e000e7245 */ /* 0x004fc60000201400 */
[----:B---3--:R-:W-:-:S04]  /*02e0*/  FMUL R15, R10, R15 ;  /* 0x0000000f0a0f7220 */ /* 0x008fc80000400000 */
[----:B----4-:R-:W-:-:S05]  /*02f0*/  FFMA R15, -R15, R14, R12 ;  /* 0x0000000e0f0f7223 */ /* 0x010fca000000010c */
[----:B------:R1:W-:Y:S04]  /*0300*/  STG.E desc[UR6][R2.64], R15 ;  /* 0x0000000f02007986 */ /* 0x0003e8000c101906 */
[----:B------:R-:W0:Y:S04]  /*0310*/  LDG.E R12, desc[UR6][R6.64] ;  /* 0x00000006060c7981 */ /* 0x000e28000c1e1900 */
[----:B------:R-:W2:Y:S04]  /*0320*/  LDG.E R17, desc[UR6][R4.64] ;  /* 0x0000000604117981 */ /* 0x000ea8000c1e1900 */
[----:B------:R-:W3:Y:S01]  /*0330*/  LDG.E R11, desc[UR6][R8.64+0x4] ;  /* 0x00000406080b7981 */ /* 0x000ee2000c1e1900 */
[----:B0-----:R-:W-:Y:S01]  /*0340*/  I2FP.F32.S32 R13, R12 ;  /* 0x0000000c000d7245 */ /* 0x001fe20000201400 */
[----:B--2---:R-:W-:-:S04]  /*0350*/  FMUL R12, R0, R17 ;  /* 0x00000011000c7220 */ /* 0x004fc80000400000 */
[----:B---3--:R-:W-:-:S05]  /*0360*/  FFMA R11, -R12, R13, R11 ;  /* 0x0000000d0c0b7223 */ /* 0x008fca000000010b */
[----:B------:R0:W-:Y:S04]  /*0370*/  STG.E desc[UR6][R8.64+0x4], R11 ;  /* 0x0000040b08007986 */ /* 0x0001e8000c101906 */
[----:B------:R-:W2:Y:S04]  /*0380*/  LDG.E R14, desc[UR6][R6.64+0x4] ;  /* 0x00000406060e7981 */ /* 0x000ea8000c1e1900 */
[----:B------:R-:W3:Y:S04]  /*0390*/  LDG.E R13, desc[UR6][R4.64] ;  /* 0x00000006040d7981 */ /* 0x000ee8000c1e1900 */
[----:B------:R-:W4:Y:S01]  /*03a0*/  LDG.E R12, desc[UR6][R2.64+0x4] ;  /* 0x00000406020c7981 */ /* 0x000f22000c1e1900 */
[----:B--2---:R-:W-:Y:S01]  /*03b0*/  I2FP.F32.S32 R14, R14 ;  /* 0x0000000e000e7245 */ /* 0x004fe20000201400 */
[----:B---3--:R-:W-:-:S04]  /*03c0*/  FMUL R13, R10, R13 ;  /* 0x0000000d0a0d7220 */ /* 0x008fc80000400000 */
[----:B----4-:R-:W-:-:S05]  /*03d0*/  FFMA R13, -R13, R14, R12 ;  /* 0x0000000e0d0d7223 */ /* 0x010fca000000010c */
[----:B------:R-:W-:Y:S04]  /*03e0*/  STG.E desc[UR6][R2.64+0x4], R13 ;  /* 0x0000040d02007986 */ /* 0x000fe8000c101906 */
[----:B------:R-:W2:Y:S04]  /*03f0*/  LDG.E R14, desc[UR6][R6.64] ;  /* 0x00000006060e7981 */ /* 0x000ea8000c1e1900 */
[----:B-1----:R-:W3:Y:S04]  /*0400*/  LDG.E R15, desc[UR6][R4.64] ;  /* 0x00000006040f7981 */ /* 0x002ee8000c1e1900 */
[----:B------:R-:W4:Y:S01]  /*0410*/  LDG.E R12, desc[UR6][R8.64+0x8] ;  /* 0x00000806080c7981 */ /* 0x000f22000c1e1900 */
[----:B--2---:R-:W-:Y:S01]  /*0420*/  I2FP.F32.S32 R14, R14 ;  /* 0x0000000e000e7245 */ /* 0x004fe20000201400 */
[----:B---3--:R-:W-:-:S04]  /*0430*/  FMUL R15, R0, R15 ;  /* 0x0000000f000f7220 */ /* 0x008fc80000400000 */
[----:B----4-:R-:W-:-:S05]  /*0440*/  FFMA R15, -R15, R14, R12 ;  /* 0x0000000e0f0f7223 */ /* 0x010fca000000010c */
[----:B------:R-:W-:Y:S04]  /*0450*/  STG.E desc[UR6][R8.64+0x8], R15 ;  /* 0x0000080f08007986 */ /* 0x000fe8000c101906 */
[----:B------:R-:W2:Y:S04]  /*0460*/  LDG.E R12, desc[UR6][R6.64+0x4] ;  /* 0x00000406060c7981 */ /* 0x000ea8000c1e1900 */
[----:B0-----:R-:W3:Y:S04]  /*0470*/  LDG.E R11, desc[UR6][R4.64] ;  /* 0x00000006040b7981 */ /* 0x001ee8000c1e1900 */
[----:B------:R-:W4:Y:S01]  /*0480*/  LDG.E R0, desc[UR6][R2.64+0x8] ;  /* 0x0000080602007981 */ /* 0x000f22000c1e1900 */
[----:B--2---:R-:W-:Y:S01]  /*0490*/  I2FP.F32.S32 R12, R12 ;  /* 0x0000000c000c7245 */ /* 0x004fe20000201400 */
[----:B---3--:R-:W-:-:S04]  /*04a0*/  FMUL R11, R10, R11 ;  /* 0x0000000b0a0b7220 */ /* 0x008fc80000400000 */
[----:B----4-:R-:W-:-:S05]  /*04b0*/  FFMA R11, -R11, R12, R0 ;  /* 0x0000000c0b0b7223 */ /* 0x010fca0000000100 */
[----:B------:R-:W-:Y:S01]  /*04c0*/  STG.E desc[UR6][R2.64+0x8], R11 ;  /* 0x0000080b02007986 */ /* 0x000fe2000c101906 */
[----:B------:R-:W-:Y:S05]  /*04d0*/  EXIT ;  /* 0x000000000000794d */ /* 0x000fea0003800000 */
.L_x_2:
[----:B------:R-:W-:-:S00]  /*04e0*/  BRA `(.L_x_2) ;  /* 0xfffffffc00fc7947 */ /* 0x000fc0000383ffff */
[----:B------:R-:W-:-:S00]  /*04f0*/  NOP ;  /* 0x0000000000007918 */ /* 0x000fc00000000000 */
        /* <DEDUP_REMOVED lines=8> */
.L_x_6:


//--------------------- .text._Z15forwardPropHtoOPiS_S_PfS0_ --------------------------
	.section	.text._Z15forwardPropHtoOPiS_S_PfS0_,"ax",@progbits
	.align	128
        .global         _Z15forwardPropHtoOPiS_S_PfS0_
        .type           _Z15forwardPropHtoOPiS_S_PfS0_,@function
        .size           _Z15forwardPropHtoOPiS_S_PfS0_,(.L_x_7 - _Z15forwardPropHtoOPiS_S_PfS0_)
        .other          _Z15forwardPropHtoOPiS_S_PfS0_,@"STO_CUDA_ENTRY STV_DEFAULT"
_Z15forwardPropHtoOPiS_S_PfS0_:
.text._Z15forwardPropHtoOPiS_S_PfS0_:
[----:B------:R-:W-:Y:S01]  /*0000*/  LDC R1, c[0x0][0x37c] ;  /* 0x0000df00ff017b82 */ /* 0x000fe20000000800 */
[----:B------:R-:W0:Y:S02]  /*0010*/  S2R R0, SR_TID.X ;  /* 0x0000000000007919 */ /* 0x000e240000002100 */
[----:B0-----:R-:W-:-:S13]  /*0020*/  ISETP.GT.U32.AND P0, PT, R0, 0x1, PT ;  /* 0x000000010000780c */ /* 0x001fda0003f04070 */
[----:B------:R-:W-:Y:S05]  /*0030*/  @P0 EXIT ;  /* 0x000000000000094d */ /* 0x000fea0003800000 */
[----:B------:R-:W-:Y:S01]  /*0040*/  LOP3.LUT R2, R0, 0x1, RZ, 0xc0, !PT ;  /* 0x0000000100027812 */ /* 0x000fe200078ec0ff */
[----:B------:R-:W0:Y:S03]  /*0050*/  LDCU.64 UR4, c[0x0][0x358] ;  /* 0x00006b00ff0477ac */ /* 0x000e260008000a00 */
[----:B------:R-:W-:-:S13]  /*0060*/  ISETP.NE.U32.AND P0, PT, R2, 0x1, PT ;  /* 0x000000010200780c */ /* 0x000fda0003f05070 */
[----:B------:R-:W-:Y:S05]  /*0070*/  @!P0 BRA `(.L_x_3) ;  /* 0x0000000000608947 */ /* 0x000fea0003800000 */
[----:B------:R-:W0:Y:S08]  /*0080*/  LDC.64 R2, c[0x0][0x380] ;  /* 0x0000e000ff027b82 */ /* 0x000e300000000a00 */
[----:B------:R-:W1:Y:S08]  /*0090*/  LDC.64 R4, c[0x0][0x398] ;  /* 0x0000e600ff047b82 */ /* 0x000e700000000a00 */
[----:B------:R-:W2:Y:S01]  /*00a0*/  LDC.64 R6, c[0x0][0x390] ;  /* 0x0000e400ff067b82 */ /* 0x000ea20000000a00 */
[----:B0-----:R-:W3:Y:S04]  /*00b0*/  LDG.E R10, desc[UR4][R2.64+0x4] ;  /* 0x00000404020a7981 */ /* 0x001ee8000c1e1900 */
[----:B------:R-:W4:Y:S04]  /*00c0*/  LDG.E R8, desc[UR4][R2.64] ;  /* 0x0000000402087981 */ /* 0x000f28000c1e1900 */
[----:B-1----:R-:W5:Y:S04]  /*00d0*/  LDG.E R11, desc[UR4][R4.64+0x4] ;  /* 0x00000404040b7981 */ /* 0x002f68000c1e1900 */
[----:B------:R-:W5:Y:S04]  /*00e0*/  LDG.E R12, desc[UR4][R2.64+0x8] ;  /* 0x00000804020c7981 */ /* 0x000f68000c1e1900 */
[----:B------:R-:W5:Y:S04]  /*00f0*/  LDG.E R9, desc[UR4][R4.64] ;  /* 0x0000000404097981 */ /* 0x000f68000c1e1900 */
[----:B--2---:R-:W2:Y:S04]  /*0100*/  LDG.E R6, desc[UR4][R6.64] ;  /* 0x0000000406067981 */ /* 0x004ea8000c1e1900 */
[----:B------:R-:W2:Y:S01]  /*0110*/  LDG.E R13, desc[UR4][R4.64+0x8] ;  /* 0x00000804040d7981 */ /* 0x000ea2000c1e1900 */
[----:B---3--:R-:W-:-:S02]  /*0120*/  I2FP.F32.S32 R10, R10 ;  /* 0x0000000a000a7245 */ /* 0x008fc40000201400 */
[----:B----4-:R-:W-:-:S03]  /*0130*/  I2FP.F32.S32 R8, R8 ;  /* 0x0000000800087245 */ /* 0x010fc60000201400 */
[----:B-----5:R-:W-:Y:S01]  /*0140*/  FMUL R11, R10, R11 ;  /* 0x0000000b0a0b7220 */ /* 0x020fe20000400000 */
[----:B------:R-:W-:-:S03]  /*0150*/  I2FP.F32.S32 R12, R12 ;  /* 0x0000000c000c7245 */ /* 0x000fc60000201400 */
[----:B------:R-:W-:Y:S02]  /*0160*/  FFMA R11, R8, R9, R11 ;  /* 0x00000009080b7223 */ /* 0x000fe4000000000b */
[----:B------:R-:W0:Y:S01]  /*0170*/  LDC.64 R8, c[0x0][0x388] ;  /* 0x0000e200ff087b82 */ /* 0x000e220000000a00 */
[----:B--2---:R-:W-:Y:S01]  /*0180*/  I2FP.F32.S32 R10, R6 ;  /* 0x00000006000a7245 */ /* 0x004fe20000201400 */
[----:B------:R-:W-:-:S04]  /*0190*/  FFMA R11, R12, R13, R11 ;  /* 0x0000000d0c0b7223 */ /* 0x000fc8000000000b */
[----:B------:R-:W-:-:S06]  /*01a0*/  FADD R10, R11, R10 ;  /* 0x0000000a0b0a7221 */ /* 0x000fcc0000000000 */
[----:B------:R-:W1:Y:S01]  /*01b0*/  F2I.TRUNC.NTZ R10, R10 ;  /* 0x0000000a000a7305 */ /* 0x000e62000020f100 */
[----:B0-----:R-:W-:Y:S01]  /*01c0*/  IMAD.WIDE.U32 R2, R0, 0x4, R8 ;  /* 0x0000000400027825 */ /* 0x001fe200078e0008 */
[----:B-1----:R-:W-:-:S05]  /*01d0*/  VIMNMX R5, PT, PT, RZ, R10, !PT ;  /* 0x0000000aff057248 */ /* 0x002fca0007fe0100 */
[----:B------:R-:W-:Y:S01]  /*01e0*/  STG.E desc[UR4][R2.64], R5 ;  /* 0x0000000502007986 */ /* 0x000fe2000c101904 */
[----:B------:R-:W-:Y:S05]  /*01f0*/  EXIT ;  /* 0x000000000000794d */ /* 0x000fea0003800000 */
.L_x_3:
        /* <DEDUP_REMOVED lines=24> */
.L_x_4:
        /* <DEDUP_REMOVED lines=16> */
.L_x_7:


//--------------------- .text._Z15forwardPropItoHPiS_S_PfS0_ --------------------------
	.section	.text._Z15forwardPropItoHPiS_S_PfS0_,"ax",@progbits
	.align	128
        .global         _Z15forwardPropItoHPiS_S_PfS0_
        .type           _Z15forwardPropItoHPiS_S_PfS0_,@function
        .size           _Z15forwardPropItoHPiS_S_PfS0_,(.L_x_8 - _Z15forwardPropItoHPiS_S_PfS0_)
        .other          _Z15forwardPropItoHPiS_S_PfS0_,@"STO_CUDA_ENTRY STV_DEFAULT"
_Z15forwardPropItoHPiS_S_PfS0_:
.text._Z15forwardPropItoHPiS_S_PfS0_:
[----:B------:R-:W-:Y:S01]  /*0000*/  LDC R1, c[0x0][0x37c] ;  /* 0x0000df00ff017b82 */ /* 0x000fe20000000800 */
[----:B------:R-:W0:Y:S02]  /*0010*/  S2R R17, SR_TID.X ;  /* 0x0000000000117919 */ /* 0x000e240000002100 */
[----:B0-----:R-:W-:-:S13]  /*0020*/  ISETP.GT.U32.AND P0, PT, R17, 0x2, PT ;  /* 0x000000021100780c */ /* 0x001fda0003f04070 */
[----:B------:R-:W-:Y:S05]  /*0030*/  @P0 EXIT ;  /* 0x000000000000094d */ /* 0x000fea0003800000 */
[----:B------:R-:W0:Y:S01]  /*0040*/  LDC.64 R6, c[0x0][0x3a0] ;  /* 0x0000e800ff067b82 */ /* 0x000e220000000a00 */
[----:B------:R-:W1:Y:S07]  /*0050*/  LDCU.64 UR4, c[0x0][0x358] ;  /* 0x00006b00ff0477ac */ /* 0x000e6e0008000a00 */
[----:B------:R-:W2:Y:S08]  /*0060*/  LDC.64 R2, c[0x0][0x380] ;  /* 0x0000e000ff027b82 */ /* 0x000eb00000000a00 */
[----:B------:R-:W3:Y:S08]  /*0070*/  LDC.64 R4, c[0x0][0x398] ;  /* 0x0000e600ff047b82 */ /* 0x000ef00000000a00 */
[----:B------:R-:W4:Y:S01]  /*0080*/  LDC.64 R8, c[0x0][0x390] ;  /* 0x0000e400ff087b82 */ /* 0x000f220000000a00 */
[----:B0-----:R-:W-:-:S06]  /*0090*/  IMAD.WIDE.U32 R6, R17, 0x4, R6 ;  /* 0x0000000411067825 */ /* 0x001fcc00078e0006 */
[----:B-1----:R-:W5:Y:S04]  /*00a0*/  LDG.E R7, desc[UR4][R6.64] ;  /* 0x0000000406077981 */ /* 0x002f68000c1e1900 */
[----:B--2---:R-:W2:Y:S04]  /*00b0*/  LDG.E R10, desc[UR4][R2.64+0x4] ;  /* 0x00000404020a7981 */ /* 0x004ea8000c1e1900 */
[----:B------:R-:W5:Y:S01]  /*00c0*/  LDG.E R0, desc[UR4][R2.64] ;  /* 0x0000000402007981 */ /* 0x000f62000c1e1900 */
[----:B---3--:R-:W-:-:S06]  /*00d0*/  IMAD.WIDE.U32 R4, R17, 0x4, R4 ;  /* 0x0000000411047825 */ /* 0x008fcc00078e0004 */
[----:B------:R-:W3:Y:S04]  /*00e0*/  LDG.E R5, desc[UR4][R4.64] ;  /* 0x0000000404057981 */ /* 0x000ee8000c1e1900 */
[----:B----4-:R-:W4:Y:S01]  /*00f0*/  LDG.E R8, desc[UR4][R8.64] ;  /* 0x0000000408087981 */ /* 0x010f22000c1e1900 */
[----:B--2---:R-:W-:Y:S02]  /*0100*/  I2FP.F32.S32 R10, R10 ;  /* 0x0000000a000a7245 */ /* 0x004fe40000201400 */
[----:B-----5:R-:W-:-:S03]  /*0110*/  I2FP.F32.S32 R0, R0 ;  /* 0x0000000000007245 */ /* 0x020fc60000201400 */
[----:B------:R-:W-:Y:S02]  /*0120*/  FMUL R13, R10, R7 ;  /* 0x000000070a0d7220 */ /* 0x000fe40000400000 */
[----:B------:R-:W0:Y:S02]  /*0130*/  LDC.64 R10, c[0x0][0x388] ;  /* 0x0000e200ff0a7b82 */ /* 0x000e240000000a00 */
[----:B---3--:R-:W-:Y:S01]  /*0140*/  FFMA R0, R0, R5, R13 ;  /* 0x0000000500007223 */ /* 0x008fe2000000000d */
[----:B----4-:R-:W-:-:S05]  /*0150*/  I2FP.F32.S32 R15, R8 ;  /* 0x00000008000f7245 */ /* 0x010fca0000201400 */
[----:B------:R-:W-:-:S06]  /*0160*/  FADD R0, R0, R15 ;  /* 0x0000000f00007221 */ /* 0x000fcc0000000000 */
[----:B------:R-:W1:Y:S01]  /*0170*/  F2I.TRUNC.NTZ R0, R0 ;  /* 0x0000000000007305 */ /* 0x000e62000020f100 */
[----:B0-----:R-:W-:Y:S01]  /*0180*/  IMAD.WIDE.U32 R2, R17, 0x4, R10 ;  /* 0x0000000411027825 */ /* 0x001fe200078e000a */
[----:B-1----:R-:W-:-:S05]  /*0190*/  VIMNMX R7, PT, PT, RZ, R0, !PT ;  /* 0x00000000ff077248 */ /* 0x002fca0007fe0100 */
[----:B------:R-:W-:Y:S01]  /*01a0*/  STG.E desc[UR4][R2.64], R7 ;  /* 0x0000000702007986 */ /* 0x000fe2000c101904 */
[----:B------:R-:W-:Y:S05]  /*01b0*/  EXIT ;  /* 0x000000000000794d */ /* 0x000fea0003800000 */
.L_x_5:
        /* <DEDUP_REMOVED lines=12> */
.L_x_8:


//--------------------- .nv.shared._Z12backPropOtoHPiS_S_PfS0_S0_ --------------------------
	.section	.nv.shared._Z12backPropOtoHPiS_S_PfS0_S0_,"aw",@nobits
	.sectionflags	@""
	.align	4
.nv.shared._Z12backPropOtoHPiS_S_PfS0_S0_:
	.zero		1032


//--------------------- .nv.shared.reserved.0     --------------------------
	.section	.nv.shared.reserved.0,"aw",@nobits
	.weak		__nv_reservedSMEM_offset_0_alias
	.size		__nv_reservedSMEM_offset_0_alias, 0, 64
	.other		__nv_reservedSMEM_offset_0_alias,@"STO_CUDA_RESERVED_SHARED STV_DEFAULT"
__nv_reservedSMEM_offset_0_alias:
	.zero		0
	.zero		64


//--------------------- .nv.constant0._Z12backPropOtoHPiS_S_PfS0_S0_ --------------------------
	.section	.nv.constant0._Z12backPropOtoHPiS_S_PfS0_S0_,"a",@progbits
	.sectionflags	@""
	.align	4
.nv.constant0._Z12backPropOtoHPiS_S_PfS0_S0_:
	.zero		944


//--------------------- .nv.constant0._Z15forwardPropHtoOPiS_S_PfS0_ --------------------------
	.section	.nv.constant0._Z15forwardPropHtoOPiS_S_PfS0_,"a",@progbits
	.sectionflags	@""
	.align	4
.nv.constant0._Z15forwardPropHtoOPiS_S_PfS0_:
	.zero		936


//--------------------- .nv.constant0._Z15forwardPropItoHPiS_S_PfS0_ --------------------------
	.section	.nv.constant0._Z15forwardPropItoHPiS_S_PfS0_,"a",@progbits
	.sectionflags	@""
	.align	4
.nv.constant0._Z15forwardPropItoHPiS_S_PfS0_:
	.zero		936


//--------------------- SYMBOLS --------------------------

	.type		.nv.reservedSmem.offset0,@object
	.size		.nv.reservedSmem.offset0,0x4
	.type		.nv.reservedSmem.cap,@object
	.size		.nv.reservedSmem.cap,0x4
